//
// Generated by NVIDIA NVVM Compiler
//
// Compiler Build ID: CL-36424714
// Cuda compilation tools, release 13.0, V13.0.88
// Based on NVVM 20.0.0
//

.version 9.0
.target sm_100
.address_size 64

	// .globl	_Z20invert_colors_stridePhii

.visible .entry _Z20invert_colors_stridePhii(
	.param .u64 .ptr .align 1 _Z20invert_colors_stridePhii_param_0,
	.param .u32 _Z20invert_colors_stridePhii_param_1,
	.param .u32 _Z20invert_colors_stridePhii_param_2
)
{
	.reg .pred 	%p<42>;
	.reg .b16 	%rs<71>;
	.reg .b32 	%r<92>;
	.reg .b64 	%rd<58>;

	ld.param.u64 	%rd9, [_Z20invert_colors_stridePhii_param_0];
	ld.param.u32 	%r54, [_Z20invert_colors_stridePhii_param_1];
	ld.param.u32 	%r55, [_Z20invert_colors_stridePhii_param_2];
	cvta.to.global.u64 	%rd1, %rd9;
	setp.eq.s32 	%p1, %r55, 0;
	mov.u32 	%r1, %tid.x;
	mov.u32 	%r2, %ntid.x;
	@%p1 bra 	$L__BB0_69;
	cvt.s64.s32 	%rd10, %r55;
	and.b64  	%rd2, %rd10, -4;
	and.b32  	%r3, %r55, 3;
	add.s32 	%r4, %r1, %r2;
	shl.b32 	%r5, %r2, 2;
	mul.lo.s32 	%r6, %r2, 12;
	shl.b32 	%r57, %r2, 1;
	add.s32 	%r7, %r1, %r57;
	mul.lo.s32 	%r8, %r1, 3;
	mad.lo.s32 	%r9, %r2, 6, %r8;
	mad.lo.s32 	%r10, %r2, 3, %r1;
	mad.lo.s32 	%r11, %r2, 9, %r8;
	mov.b32 	%r80, 0;
$L__BB0_2:
	setp.eq.s32 	%p2, %r80, 2;
	@%p2 bra 	$L__BB0_47;
	setp.eq.s32 	%p3, %r80, 1;
	@%p3 bra 	$L__BB0_26;
	setp.ne.s32 	%p4, %r80, 0;
	@%p4 bra 	$L__BB0_68;
	setp.lt.u32 	%p29, %r55, 4;
	mov.b32 	%r81, 0;
	@%p29 bra 	$L__BB0_17;
	mov.b64 	%rd55, 0;
$L__BB0_7:
	cvt.u32.u64 	%r72, %rd55;
	mad.lo.s32 	%r13, %r2, %r72, %r1;
	setp.ge.s32 	%p30, %r13, %r54;
	@%p30 bra 	$L__BB0_9;
	mul.lo.s32 	%r73, %r13, 3;
	cvt.s64.s32 	%rd41, %r73;
	add.s64 	%rd42, %rd1, %rd41;
	ld.global.u8 	%rs29, [%rd42];
	mul.lo.s16 	%rs30, %rs29, 41;
	shr.u16 	%rs31, %rs30, 10;
	mul.lo.s16 	%rs32, %rs31, 25;
	sub.s16 	%rs33, %rs29, %rs32;
	mul.lo.s16 	%rs34, %rs33, 10;
	st.global.u8 	[%rd42], %rs34;
$L__BB0_9:
	add.s32 	%r14, %r13, %r2;
	setp.ge.s32 	%p31, %r14, %r54;
	@%p31 bra 	$L__BB0_11;
	mul.lo.s32 	%r74, %r14, 3;
	cvt.s64.s32 	%rd43, %r74;
	add.s64 	%rd44, %rd1, %rd43;
	ld.global.u8 	%rs35, [%rd44];
	mul.lo.s16 	%rs36, %rs35, 41;
	shr.u16 	%rs37, %rs36, 10;
	mul.lo.s16 	%rs38, %rs37, 25;
	sub.s16 	%rs39, %rs35, %rs38;
	mul.lo.s16 	%rs40, %rs39, 10;
	st.global.u8 	[%rd44], %rs40;
$L__BB0_11:
	add.s32 	%r15, %r14, %r2;
	setp.ge.s32 	%p32, %r15, %r54;
	@%p32 bra 	$L__BB0_13;
	mul.lo.s32 	%r75, %r15, 3;
	cvt.s64.s32 	%rd45, %r75;
	add.s64 	%rd46, %rd1, %rd45;
	ld.global.u8 	%rs41, [%rd46];
	mul.lo.s16 	%rs42, %rs41, 41;
	shr.u16 	%rs43, %rs42, 10;
	mul.lo.s16 	%rs44, %rs43, 25;
	sub.s16 	%rs45, %rs41, %rs44;
	mul.lo.s16 	%rs46, %rs45, 10;
	st.global.u8 	[%rd46], %rs46;
$L__BB0_13:
	add.s32 	%r16, %r15, %r2;
	setp.ge.s32 	%p33, %r16, %r54;
	@%p33 bra 	$L__BB0_15;
	mul.lo.s32 	%r76, %r16, 3;
	cvt.s64.s32 	%rd47, %r76;
	add.s64 	%rd48, %rd1, %rd47;
	ld.global.u8 	%rs47, [%rd48];
	mul.lo.s16 	%rs48, %rs47, 41;
	shr.u16 	%rs49, %rs48, 10;
	mul.lo.s16 	%rs50, %rs49, 25;
	sub.s16 	%rs51, %rs47, %rs50;
	mul.lo.s16 	%rs52, %rs51, 10;
	st.global.u8 	[%rd48], %rs52;
$L__BB0_15:
	add.s64 	%rd55, %rd55, 4;
	setp.ne.s64 	%p34, %rd55, %rd2;
	@%p34 bra 	$L__BB0_7;
	cvt.u32.u64 	%r81, %rd2;
$L__BB0_17:
	setp.eq.s32 	%p35, %r3, 0;
	@%p35 bra 	$L__BB0_68;
	mad.lo.s32 	%r19, %r2, %r81, %r1;
	setp.ge.s32 	%p36, %r19, %r54;
	@%p36 bra 	$L__BB0_20;
	mul.lo.s32 	%r77, %r19, 3;
	cvt.s64.s32 	%rd49, %r77;
	add.s64 	%rd50, %rd1, %rd49;
	ld.global.u8 	%rs53, [%rd50];
	mul.lo.s16 	%rs54, %rs53, 41;
	shr.u16 	%rs55, %rs54, 10;
	mul.lo.s16 	%rs56, %rs55, 25;
	sub.s16 	%rs57, %rs53, %rs56;
	mul.lo.s16 	%rs58, %rs57, 10;
	st.global.u8 	[%rd50], %rs58;
$L__BB0_20:
	setp.eq.s32 	%p37, %r3, 1;
	@%p37 bra 	$L__BB0_68;
	add.s32 	%r20, %r19, %r2;
	setp.ge.s32 	%p38, %r20, %r54;
	@%p38 bra 	$L__BB0_23;
	mul.lo.s32 	%r78, %r20, 3;
	cvt.s64.s32 	%rd51, %r78;
	add.s64 	%rd52, %rd1, %rd51;
	ld.global.u8 	%rs59, [%rd52];
	mul.lo.s16 	%rs60, %rs59, 41;
	shr.u16 	%rs61, %rs60, 10;
	mul.lo.s16 	%rs62, %rs61, 25;
	sub.s16 	%rs63, %rs59, %rs62;
	mul.lo.s16 	%rs64, %rs63, 10;
	st.global.u8 	[%rd52], %rs64;
$L__BB0_23:
	setp.eq.s32 	%p39, %r3, 2;
	@%p39 bra 	$L__BB0_68;
	add.s32 	%r21, %r20, %r2;
	setp.ge.s32 	%p40, %r21, %r54;
	@%p40 bra 	$L__BB0_68;
	mul.lo.s32 	%r79, %r21, 3;
	cvt.s64.s32 	%rd53, %r79;
	add.s64 	%rd54, %rd1, %rd53;
	ld.global.u8 	%rs65, [%rd54];
	mul.lo.s16 	%rs66, %rs65, 41;
	shr.u16 	%rs67, %rs66, 10;
	mul.lo.s16 	%rs68, %rs67, 25;
	sub.s16 	%rs69, %rs65, %rs68;
	mul.lo.s16 	%rs70, %rs69, 10;
	st.global.u8 	[%rd54], %rs70;
	bra.uni 	$L__BB0_68;
$L__BB0_26:
	setp.lt.u32 	%p17, %r55, 4;
	mov.b32 	%r82, 0;
	@%p17 bra 	$L__BB0_38;
	mov.b64 	%rd56, 0;
$L__BB0_28:
	cvt.u32.u64 	%r63, %rd56;
	mad.lo.s32 	%r22, %r2, %r63, %r1;
	setp.ge.s32 	%p18, %r22, %r54;
	@%p18 bra 	$L__BB0_30;
	mul.lo.s32 	%r64, %r22, 3;
	cvt.s64.s32 	%rd26, %r64;
	add.s64 	%rd27, %rd1, %rd26;
	ld.global.u8 	%rs15, [%rd27+1];
	not.b16 	%rs16, %rs15;
	st.global.u8 	[%rd27+1], %rs16;
$L__BB0_30:
	add.s32 	%r23, %r22, %r2;
	setp.ge.s32 	%p19, %r23, %r54;
	@%p19 bra 	$L__BB0_32;
	mul.lo.s32 	%r65, %r23, 3;
	cvt.s64.s32 	%rd28, %r65;
	add.s64 	%rd29, %rd1, %rd28;
	ld.global.u8 	%rs17, [%rd29+1];
	not.b16 	%rs18, %rs17;
	st.global.u8 	[%rd29+1], %rs18;
$L__BB0_32:
	add.s32 	%r24, %r23, %r2;
	setp.ge.s32 	%p20, %r24, %r54;
	@%p20 bra 	$L__BB0_34;
	mul.lo.s32 	%r66, %r24, 3;
	cvt.s64.s32 	%rd30, %r66;
	add.s64 	%rd31, %rd1, %rd30;
	ld.global.u8 	%rs19, [%rd31+1];
	not.b16 	%rs20, %rs19;
	st.global.u8 	[%rd31+1], %rs20;
$L__BB0_34:
	add.s32 	%r25, %r24, %r2;
	setp.ge.s32 	%p21, %r25, %r54;
	@%p21 bra 	$L__BB0_36;
	mul.lo.s32 	%r67, %r25, 3;
	cvt.s64.s32 	%rd32, %r67;
	add.s64 	%rd33, %rd1, %rd32;
	ld.global.u8 	%rs21, [%rd33+1];
	not.b16 	%rs22, %rs21;
	st.global.u8 	[%rd33+1], %rs22;
$L__BB0_36:
	add.s64 	%rd56, %rd56, 4;
	setp.ne.s64 	%p22, %rd56, %rd2;
	@%p22 bra 	$L__BB0_28;
	cvt.u32.u64 	%r82, %rd2;
$L__BB0_38:
	setp.eq.s32 	%p23, %r3, 0;
	@%p23 bra 	$L__BB0_68;
	mad.lo.s32 	%r28, %r2, %r82, %r1;
	setp.ge.s32 	%p24, %r28, %r54;
	@%p24 bra 	$L__BB0_41;
	mul.lo.s32 	%r68, %r28, 3;
	cvt.s64.s32 	%rd34, %r68;
	add.s64 	%rd35, %rd1, %rd34;
	ld.global.u8 	%rs23, [%rd35+1];
	not.b16 	%rs24, %rs23;
	st.global.u8 	[%rd35+1], %rs24;
$L__BB0_41:
	setp.eq.s32 	%p25, %r3, 1;
	@%p25 bra 	$L__BB0_68;
	add.s32 	%r29, %r28, %r2;
	setp.ge.s32 	%p26, %r29, %r54;
	@%p26 bra 	$L__BB0_44;
	mul.lo.s32 	%r69, %r29, 3;
	cvt.s64.s32 	%rd36, %r69;
	add.s64 	%rd37, %rd1, %rd36;
	ld.global.u8 	%rs25, [%rd37+1];
	not.b16 	%rs26, %rs25;
	st.global.u8 	[%rd37+1], %rs26;
$L__BB0_44:
	setp.eq.s32 	%p27, %r3, 2;
	@%p27 bra 	$L__BB0_68;
	add.s32 	%r30, %r29, %r2;
	setp.ge.s32 	%p28, %r30, %r54;
	@%p28 bra 	$L__BB0_68;
	mul.lo.s32 	%r70, %r30, 3;
	cvt.s64.s32 	%rd38, %r70;
	add.s64 	%rd39, %rd1, %rd38;
	ld.global.u8 	%rs27, [%rd39+1];
	not.b16 	%rs28, %rs27;
	st.global.u8 	[%rd39+1], %rs28;
	bra.uni 	$L__BB0_68;
$L__BB0_47:
	setp.lt.u32 	%p5, %r55, 4;
	mov.b32 	%r91, 0;
	@%p5 bra 	$L__BB0_59;
	mul.lo.s32 	%r89, %r4, 3;
	mov.u32 	%r83, %r1;
	mov.u32 	%r84, %r8;
	mov.u32 	%r85, %r11;
	mov.u32 	%r86, %r10;
	mov.u32 	%r87, %r9;
	mov.u32 	%r88, %r7;
	mov.u32 	%r90, %r4;
	mov.u64 	%rd57, %rd2;
$L__BB0_49:
	setp.ge.s32 	%p6, %r83, %r54;
	@%p6 bra 	$L__BB0_51;
	cvt.s64.s32 	%rd11, %r84;
	add.s64 	%rd12, %rd1, %rd11;
	ld.global.u8 	%rs1, [%rd12+2];
	not.b16 	%rs2, %rs1;
	st.global.u8 	[%rd12+2], %rs2;
$L__BB0_51:
	setp.ge.s32 	%p7, %r90, %r54;
	@%p7 bra 	$L__BB0_53;
	cvt.s64.s32 	%rd13, %r89;
	add.s64 	%rd14, %rd1, %rd13;
	ld.global.u8 	%rs3, [%rd14+2];
	not.b16 	%rs4, %rs3;
	st.global.u8 	[%rd14+2], %rs4;
$L__BB0_53:
	setp.ge.s32 	%p8, %r88, %r54;
	@%p8 bra 	$L__BB0_55;
	cvt.s64.s32 	%rd15, %r87;
	add.s64 	%rd16, %rd1, %rd15;
	ld.global.u8 	%rs5, [%rd16+2];
	not.b16 	%rs6, %rs5;
	st.global.u8 	[%rd16+2], %rs6;
$L__BB0_55:
	setp.ge.s32 	%p9, %r86, %r54;
	@%p9 bra 	$L__BB0_57;
	cvt.s64.s32 	%rd17, %r85;
	add.s64 	%rd18, %rd1, %rd17;
	ld.global.u8 	%rs7, [%rd18+2];
	not.b16 	%rs8, %rs7;
	st.global.u8 	[%rd18+2], %rs8;
$L__BB0_57:
	add.s64 	%rd57, %rd57, -4;
	add.s32 	%r90, %r90, %r5;
	add.s32 	%r89, %r89, %r6;
	add.s32 	%r88, %r88, %r5;
	add.s32 	%r87, %r87, %r6;
	add.s32 	%r86, %r86, %r5;
	add.s32 	%r85, %r85, %r6;
	add.s32 	%r84, %r84, %r6;
	add.s32 	%r83, %r83, %r5;
	setp.ne.s64 	%p10, %rd57, 0;
	@%p10 bra 	$L__BB0_49;
	cvt.u32.u64 	%r91, %rd2;
$L__BB0_59:
	setp.eq.s32 	%p11, %r3, 0;
	@%p11 bra 	$L__BB0_68;
	mad.lo.s32 	%r50, %r2, %r91, %r1;
	setp.ge.s32 	%p12, %r50, %r54;
	@%p12 bra 	$L__BB0_62;
	mul.lo.s32 	%r59, %r50, 3;
	cvt.s64.s32 	%rd19, %r59;
	add.s64 	%rd20, %rd1, %rd19;
	ld.global.u8 	%rs9, [%rd20+2];
	not.b16 	%rs10, %rs9;
	st.global.u8 	[%rd20+2], %rs10;
$L__BB0_62:
	setp.eq.s32 	%p13, %r3, 1;
	@%p13 bra 	$L__BB0_68;
	add.s32 	%r51, %r50, %r2;
	setp.ge.s32 	%p14, %r51, %r54;
	@%p14 bra 	$L__BB0_65;
	mul.lo.s32 	%r60, %r51, 3;
	cvt.s64.s32 	%rd21, %r60;
	add.s64 	%rd22, %rd1, %rd21;
	ld.global.u8 	%rs11, [%rd22+2];
	not.b16 	%rs12, %rs11;
	st.global.u8 	[%rd22+2], %rs12;
$L__BB0_65:
	setp.eq.s32 	%p15, %r3, 2;
	@%p15 bra 	$L__BB0_68;
	add.s32 	%r52, %r51, %r2;
	setp.ge.s32 	%p16, %r52, %r54;
	@%p16 bra 	$L__BB0_68;
	mul.lo.s32 	%r61, %r52, 3;
	cvt.s64.s32 	%rd23, %r61;
	add.s64 	%rd24, %rd1, %rd23;
	ld.global.u8 	%rs13, [%rd24+2];
	not.b16 	%rs14, %rs13;
	st.global.u8 	[%rd24+2], %rs14;
$L__BB0_68:
	add.s32 	%r80, %r80, 1;
	setp.ne.s32 	%p41, %r80, 3;
	@%p41 bra 	$L__BB0_2;
$L__BB0_69:
	ret;

}


// ===== COMPILED SASS (sm_100) =====

	.target	sm_100

	.elftype	@"ET_EXEC"


//--------------------- .note.nv.tkinfo           --------------------------
	.section	.note.nv.tkinfo,"",@"SHT_NOTE"
	.sectionflags	@"SHF_NOTE_NV_TKINFO"
	.tkinfo
        /*0018*/ 	.word	0x00000002
        /*0030*/ 	.string	""
        /*0030*/ 	.string	"ptxas"
        /*0030*/ 	.string	"Cuda compilation tools, release 13.0, V13.0.88"
        /*0030*/ 	.string	"Build cuda_13.0.r13.0/compiler.36424714_0"
        /*0030*/ 	.string	"-arch sm_100 -m 64 "



//--------------------- .note.nv.cuinfo           --------------------------
	.section	.note.nv.cuinfo,"",@"SHT_NOTE"
	.sectionflags	@"SHF_NOTE_NV_CUINFO"
        /*0018*/ 	.short	0x0002
        /*001a*/ 	.short	0x0064
        /*001c*/ 	.short	0x0082
	.zero		2


//--------------------- .nv.info                  --------------------------
	.section	.nv.info,"",@"SHT_CUDA_INFO"
	.align	4


	//----- nvinfo : EIATTR_REGCOUNT
	.align		4
        /*0000*/ 	.byte	0x04, 0x2f
        /*0002*/ 	.short	(.L_1 - .L_0)
	.align		4
.L_0:
        /*0004*/ 	.word	index@(_Z20invert_colors_stridePhii)
        /*0008*/ 	.word	0x0000001f


	//----- nvinfo : EIATTR_FRAME_SIZE
	.align		4
.L_1:
        /*000c*/ 	.byte	0x04, 0x11
        /*000e*/ 	.short	(.L_3 - .L_2)
	.align		4
.L_2:
        /*0010*/ 	.word	index@(_Z20invert_colors_stridePhii)
        /*0014*/ 	.word	0x00000000


	//----- nvinfo : EIATTR_MIN_STACK_SIZE
	.align		4
.L_3:
        /*0018*/ 	.byte	0x04, 0x12
        /*001a*/ 	.short	(.L_5 - .L_4)
	.align		4
.L_4:
        /*001c*/ 	.word	index@(_Z20invert_colors_stridePhii)
        /*0020*/ 	.word	0x00000000
.L_5:


//--------------------- .nv.compat                --------------------------
	.section	.nv.compat,"",@"SHT_CUDA_COMPAT_INFO"
	.align	4
        /*0000*/ 	.byte	0x02, 0x09, 0x00, 0x00, 0x02, 0x02, 0x01, 0x00, 0x02, 0x05, 0x05, 0x00, 0x03, 0x07, 0x01, 0x01
        /*0010*/ 	.byte	0x02, 0x03, 0x00, 0x00, 0x02, 0x06, 0x01, 0x00, 0x04, 0x0b, 0x08, 0x00, 0x09, 0x00, 0x00, 0x00
        /*0020*/ 	.byte	0x00, 0x00, 0x00, 0x00


//--------------------- .nv.info._Z20invert_colors_stridePhii --------------------------
	.section	.nv.info._Z20invert_colors_stridePhii,"",@"SHT_CUDA_INFO"
	.sectionflags	@""
	.align	4


	//----- nvinfo : EIATTR_CUDA_API_VERSION
	.align		4
        /*0000*/ 	.byte	0x04, 0x37
        /*0002*/ 	.short	(.L_7 - .L_6)
.L_6:
        /*0004*/ 	.word	0x00000082


	//----- nvinfo : EIATTR_KPARAM_INFO
	.align		4
.L_7:
        /*0008*/ 	.byte	0x04, 0x17
        /*000a*/ 	.short	(.L_9 - .L_8)
.L_8:
        /*000c*/ 	.word	0x00000000
        /*0010*/ 	.short	0x0002
        /*0012*/ 	.short	0x000c
        /*0014*/ 	.byte	0x00, 0xf0, 0x11, 0x00


	//----- nvinfo : EIATTR_KPARAM_INFO
	.align		4
.L_9:
        /*0018*/ 	.byte	0x04, 0x17
        /*001a*/ 	.short	(.L_11 - .L_10)
.L_10:
        /*001c*/ 	.word	0x00000000
        /*0020*/ 	.short	0x0001
        /*0022*/ 	.short	0x0008
        /*0024*/ 	.byte	0x00, 0xf0, 0x11, 0x00


	//----- nvinfo : EIATTR_KPARAM_INFO
	.align		4
.L_11:
        /*0028*/ 	.byte	0x04, 0x17
        /*002a*/ 	.short	(.L_13 - .L_12)
.L_12:
        /*002c*/ 	.word	0x00000000
        /*0030*/ 	.short	0x0000
        /*0032*/ 	.short	0x0000
        /*0034*/ 	.byte	0x00, 0xf5, 0x21, 0x00


	//----- nvinfo : EIATTR_SPARSE_MMA_MASK
	.align		4
.L_13:
        /*0038*/ 	.byte	0x03, 0x50
        /*003a*/ 	.short	0x0000


	//----- nvinfo : EIATTR_MAXREG_COUNT
	.align		4
        /*003c*/ 	.byte	0x03, 0x1b
        /*003e*/ 	.short	0x00ff


	//----- nvinfo : EIATTR_MERCURY_ISA_VERSION
	.align		4
        /*0040*/ 	.byte	0x03, 0x5f
        /*0042*/ 	.short	0x0101


	//----- nvinfo : EIATTR_VRC_CTA_INIT_COUNT
	.align		4
        /*0044*/ 	.byte	0x02, 0x4a
	.zero		1
	.zero		1


	//----- nvinfo : EIATTR_EXIT_INSTR_OFFSETS
	.align		4
        /*0048*/ 	.byte	0x04, 0x1c
        /*004a*/ 	.short	(.L_15 - .L_14)


	//   ....[0]....
.L_14:
        /*004c*/ 	.word	0x00000030


	//   ....[1]....
        /*0050*/ 	.word	0x00001730


	//----- nvinfo : EIATTR_INDIRECT_BRANCH_TARGETS
	.align		4
.L_15:
        /*0054*/ 	.byte	0x04, 0x34
        /*0056*/ 	.short	(.L_17 - .L_16)


	//   ....[0]....
.L_16:
        /*0058*/ 	.word	.L_x_26@srel
        /*005c*/ 	.short	0x0
        /*005e*/ 	.short	0x0
        /*0060*/ 	.word	0x3
        /*0064*/ 	.word	.L_x_27@srel
        /*0068*/ 	.word	.L_x_28@srel
        /*006c*/ 	.word	.L_x_29@srel


	//----- nvinfo : EIATTR_CRS_STACK_SIZE
	.align		4
.L_17:
        /*0070*/ 	.byte	0x04, 0x1e
        /*0072*/ 	.short	(.L_19 - .L_18)
.L_18:
        /*0074*/ 	.word	0x00000000


	//----- nvinfo : EIATTR_CBANK_PARAM_SIZE
	.align		4
.L_19:
        /*0078*/ 	.byte	0x03, 0x19
        /*007a*/ 	.short	0x0010


	//----- nvinfo : EIATTR_PARAM_CBANK
	.align		4
        /*007c*/ 	.byte	0x04, 0x0a
        /*007e*/ 	.short	(.L_21 - .L_20)
	.align		4
.L_20:
        /*0080*/ 	.word	index@(.nv.constant0._Z20invert_colors_stridePhii)
        /*0084*/ 	.short	0x0380
        /*0086*/ 	.short	0x0010


	//----- nvinfo : EIATTR_SW_WAR
	.align		4
.L_21:
        /*0088*/ 	.byte	0x04, 0x36
        /*008a*/ 	.short	(.L_23 - .L_22)
.L_22:
        /*008c*/ 	.word	0x00000008
.L_23:


//--------------------- .nv.callgraph             --------------------------
	.section	.nv.callgraph,"",@"SHT_CUDA_CALLGRAPH"
	.align	4
	.sectionentsize	8
	.align		4
        /*0000*/ 	.word	0x00000000
	.align		4
        /*0004*/ 	.word	0xffffffff
	.align		4
        /*0008*/ 	.word	0x00000000
	.align		4
        /*000c*/ 	.word	0xfffffffe
	.align		4
        /*0010*/ 	.word	0x00000000
	.align		4
        /*0014*/ 	.word	0xfffffffd
	.align		4
        /*0018*/ 	.word	0x00000000
	.align		4
        /*001c*/ 	.word	0xfffffffc


//--------------------- .nv.constant2._Z20invert_colors_stridePhii --------------------------
	.section	.nv.constant2._Z20invert_colors_stridePhii,"a",@progbits
	.sectionflags	@""
	.align	4
.nv.constant2._Z20invert_colors_stridePhii:
        /*0000*/ 	.byte	0xf0, 0x0a, 0x00, 0x00, 0xc0, 0x10, 0x00, 0x00, 0x70, 0x01, 0x00, 0x00


//--------------------- .text._Z20invert_colors_stridePhii --------------------------
	.section	.text._Z20invert_colors_stridePhii,"ax",@progbits
	.align	128
        .global         _Z20invert_colors_stridePhii
        .type           _Z20invert_colors_stridePhii,@function
        .size           _Z20invert_colors_stridePhii,(.L_x_30 - _Z20invert_colors_stridePhii)
        .other          _Z20invert_colors_stridePhii,@"STO_CUDA_ENTRY STV_DEFAULT"
_Z20invert_colors_stridePhii:
.text._Z20invert_colors_stridePhii:
[----:B------:R-:W-:Y:S01]  /*0000*/  LDC R1, c[0x0][0x37c] ;  /* 0x0000df00ff017b82 */ /* 0x000fe20000000800 */
[----:B------:R-:W0:Y:S02]  /*0010*/  LDCU UR6, c[0x0][0x38c] ;  /* 0x00007180ff0677ac */ /* 0x000e240008000800 */
[----:B0-----:R-:W-:-:S13]  /*0020*/  ISETP.NE.AND P0, PT, RZ, UR6, PT ;  /* 0x00000006ff007c0c */ /* 0x001fda000bf05270 */
[----:B------:R-:W-:Y:S05]  /*0030*/  @!P0 EXIT ;  /* 0x000000000000894d */ /* 0x000fea0003800000 */
[----:B------:R-:W0:Y:S01]  /*0040*/  S2R R0, SR_TID.X ;  /* 0x0000000000007919 */ /* 0x000e220000002100 */
[----:B------:R-:W1:Y:S01]  /*0050*/  LDC R3, c[0x0][0x360] ;  /* 0x0000d800ff037b82 */ /* 0x000e620000000800 */
[----:B------:R-:W-:Y:S01]  /*0060*/  IMAD.MOV.U32 R2, RZ, RZ, RZ ;  /* 0x000000ffff027224 */ /* 0x000fe200078e00ff */
[----:B------:R-:W-:Y:S02]  /*0070*/  USHF.R.S32.HI UR7, URZ, 0x1f, UR6 ;  /* 0x0000001fff077899 */ /* 0x000fe40008011406 */
[----:B------:R-:W-:Y:S01]  /*0080*/  ULOP3.LUT UR8, UR6, 0xfffffffc, URZ, 0xc0, !UPT ;  /* 0xfffffffc06087892 */ /* 0x000fe2000f8ec0ff */
[----:B------:R-:W2:Y:S01]  /*0090*/  LDCU.64 UR10, c[0x0][0x358] ;  /* 0x00006b00ff0a77ac */ /* 0x000ea20008000a00 */
[----:B------:R-:W-:Y:S01]  /*00a0*/  ULOP3.LUT UR6, UR6, 0x3, URZ, 0xc0, !UPT ;  /* 0x0000000306067892 */ /* 0x000fe2000f8ec0ff */
[C---:B0-----:R-:W-:Y:S02]  /*00b0*/  IMAD R4, R0.reuse, 0x3, RZ ;  /* 0x0000000300047824 */ /* 0x041fe400078e02ff */
[----:B-1----:R-:W-:-:S02]  /*00c0*/  IMAD.IADD R5, R0, 0x1, R3 ;  /* 0x0000000100057824 */ /* 0x002fc400078e0203 */
[C-C-:B------:R-:W-:Y:S02]  /*00d0*/  IMAD R6, R3.reuse, 0x2, R0.reuse ;  /* 0x0000000203067824 */ /* 0x140fe400078e0200 */
[C---:B------:R-:W-:Y:S02]  /*00e0*/  IMAD R7, R3.reuse, 0x3, R0 ;  /* 0x0000000303077824 */ /* 0x040fe400078e0200 */
[C-C-:B------:R-:W-:Y:S02]  /*00f0*/  IMAD R8, R3.reuse, 0x6, R4.reuse ;  /* 0x0000000603087824 */ /* 0x140fe400078e0204 */
[----:B--2---:R-:W-:-:S07]  /*0100*/  IMAD R9, R3, 0x9, R4 ;  /* 0x0000000903097824 */ /* 0x004fce00078e0204 */
.L_x_24:
[----:B0123--:R-:W-:-:S05]  /*0110*/  IMAD.MOV.U32 R11, RZ, RZ, -0x1 ;  /* 0xffffffffff0b7424 */ /* 0x00ffca00078e00ff */
[----:B------:R-:W-:-:S05]  /*0120*/  VIADDMNMX.U32 R10, R2, R11, 0x2, PT ;  /* 0x00000002020a7446 */ /* 0x000fca000380000b */
[----:B------:R-:W-:-:S04]  /*0130*/  IMAD.SHL.U32 R12, R10, 0x4, RZ ;  /* 0x000000040a0c7824 */ /* 0x000fc800078e00ff */
[----:B------:R-:W0:Y:S02]  /*0140*/  LDC R10, c[0x2][R12] ;  /* 0x008000000c0a7b82 */ /* 0x000e240000000800 */
[----:B0-----:R-:W-:-:S04]  /*0150*/  SHF.R.S32.HI R11, RZ, 0x1f, R10 ;  /* 0x0000001fff0b7819 */ /* 0x001fc8000001140a */
.L_x_26:
[----:B------:R-:W-:Y:S05]  /*0160*/  BRX R10 -0x170                                     (*"BRANCH_TARGETS .L_x_27,.L_x_28,.L_x_29"*) ;  /* 0xfffffffc0aa47949 */ /* 0x000fea000383ffff */
.L_x_29:
[----:B------:R-:W-:-:S13]  /*0170*/  ISETP.NE.AND P0, PT, R2, RZ, PT ;  /* 0x000000ff0200720c */ /* 0x000fda0003f05270 */
[----:B------:R-:W-:Y:S05]  /*0180*/  @P0 BRA `(.L_x_0) ;  /* 0x00000014005c0947 */ /* 0x000fea0003800000 */
[----:B------:R-:W0:Y:S02]  /*0190*/  LDCU UR4, c[0x0][0x38c] ;  /* 0x00007180ff0477ac */ /* 0x000e240008000800 */
[----:B0-----:R-:W-:-:S03]  /*01a0*/  UISETP.GE.U32.AND UP0, UPT, UR4, 0x4, UPT ;  /* 0x000000040400788c */ /* 0x001fc6000bf06070 */
[----:B------:R-:W-:-:S06]  /*01b0*/  UMOV UR4, URZ ;  /* 0x000000ff00047c82 */ /* 0x000fcc0008000000 */
[----:B------:R-:W-:Y:S05]  /*01c0*/  BRA.U !UP0, `(.L_x_1) ;  /* 0x0000000508387547 */ /* 0x000fea000b800000 */
[----:B------:R-:W0:Y:S01]  /*01d0*/  LDCU UR9, c[0x0][0x388] ;  /* 0x00007100ff0977ac */ /* 0x000e220008000800 */
[----:B------:R-:W-:Y:S01]  /*01e0*/  UMOV UR4, URZ ;  /* 0x000000ff00047c82 */ /* 0x000fe20008000000 */
[----:B------:R-:W-:-:S05]  /*01f0*/  UMOV UR5, URZ ;  /* 0x000000ff00057c82 */ /* 0x000fca0008000000 */
.L_x_2:
[----:B-1----:R-:W-:-:S05]  /*0200*/  IMAD R14, R3, UR4, R0 ;  /* 0x00000004030e7c24 */ /* 0x002fca000f8e0200 */
[----:B0-----:R-:W-:-:S13]  /*0210*/  ISETP.GE.AND P1, PT, R14, UR9, PT ;  /* 0x000000090e007c0c */ /* 0x001fda000bf26270 */
[----:B------:R-:W0:Y:S01]  /*0220*/  @!P1 LDC.64 R12, c[0x0][0x380] ;  /* 0x0000e000ff0c9b82 */ /* 0x000e220000000a00 */
[----:B------:R-:W-:-:S05]  /*0230*/  @!P1 IMAD R10, R14, 0x3, RZ ;  /* 0x000000030e0a9824 */ /* 0x000fca00078e02ff */
[----:B0-----:R-:W-:-:S04]  /*0240*/  @!P1 IADD3 R12, P0, PT, R10, R12, RZ ;  /* 0x0000000c0a0c9210 */ /* 0x001fc80007f1e0ff */
[----:B------:R-:W-:-:S05]  /*0250*/  @!P1 LEA.HI.X.SX32 R13, R10, R13, 0x1, P0 ;  /* 0x0000000d0a0d9211 */ /* 0x000fca00000f0eff */
[----:B------:R-:W2:Y:S01]  /*0260*/  @!P1 LDG.E.U8 R15, desc[UR10][R12.64] ;  /* 0x0000000a0c0f9981 */ /* 0x000ea2000c1e1100 */
[----:B------:R-:W-:-:S05]  /*0270*/  IMAD.IADD R14, R14, 0x1, R3 ;  /* 0x000000010e0e7824 */ /* 0x000fca00078e0203 */
[----:B------:R-:W-:Y:S01]  /*0280*/  ISETP.GE.AND P0, PT, R14, UR9, PT ;  /* 0x000000090e007c0c */ /* 0x000fe2000bf06270 */
[----:B--2---:R-:W-:-:S05]  /*0290*/  @!P1 IMAD R10, R15, 0x29, RZ ;  /* 0x000000290f0a9824 */ /* 0x004fca00078e02ff */
[----:B------:R-:W-:-:S04]  /*02a0*/  @!P1 SHF.R.U32.HI R10, RZ, 0xa, R10 ;  /* 0x0000000aff0a9819 */ /* 0x000fc8000001160a */
[----:B------:R-:W-:-:S03]  /*02b0*/  @!P1 PRMT R16, R10, 0x9910, RZ ;  /* 0x000099100a109816 */ /* 0x000fc600000000ff */
[----:B------:R-:W0:Y:S02]  /*02c0*/  @!P0 LDC.64 R10, c[0x0][0x380] ;  /* 0x0000e000ff0a8b82 */ /* 0x000e240000000a00 */
[----:B------:R-:W-:-:S04]  /*02d0*/  @!P1 IMAD R16, R16, 0x19, RZ ;  /* 0x0000001910109824 */ /* 0x000fc800078e02ff */
[----:B------:R-:W-:-:S05]  /*02e0*/  @!P1 IMAD.MOV R16, RZ, RZ, -R16 ;  /* 0x000000ffff109224 */ /* 0x000fca00078e0a10 */
[----:B------:R-:W-:-:S05]  /*02f0*/  @!P1 PRMT R16, R16, 0x7710, RZ ;  /* 0x0000771010109816 */ /* 0x000fca00000000ff */
[----:B------:R-:W-:Y:S02]  /*0300*/  @!P1 IMAD.IADD R15, R15, 0x1, R16 ;  /* 0x000000010f0f9824 */ /* 0x000fe400078e0210 */
[----:B------:R-:W-:-:S03]  /*0310*/  @!P0 IMAD R16, R14, 0x3, RZ ;  /* 0x000000030e108824 */ /* 0x000fc600078e02ff */
[----:B------:R-:W-:Y:S02]  /*0320*/  @!P1 PRMT R17, R15, 0x9910, RZ ;  /* 0x000099100f119816 */ /* 0x000fe400000000ff */
[----:B0-----:R-:W-:-:S03]  /*0330*/  @!P0 IADD3 R10, P2, PT, R16, R10, RZ ;  /* 0x0000000a100a8210 */ /* 0x001fc60007f5e0ff */
[----:B------:R-:W-:Y:S01]  /*0340*/  @!P1 IMAD R17, R17, 0xa, RZ ;  /* 0x0000000a11119824 */ /* 0x000fe200078e02ff */
[----:B------:R-:W-:-:S04]  /*0350*/  @!P0 LEA.HI.X.SX32 R11, R16, R11, 0x1, P2 ;  /* 0x0000000b100b8211 */ /* 0x000fc800010f0eff */
[----:B------:R0:W-:Y:S04]  /*0360*/  @!P1 STG.E.U8 desc[UR10][R12.64], R17 ;  /* 0x000000110c009986 */ /* 0x0001e8000c10110a */
[----:B------:R-:W2:Y:S01]  /*0370*/  @!P0 LDG.E.U8 R18, desc[UR10][R10.64] ;  /* 0x0000000a0a128981 */ /* 0x000ea2000c1e1100 */
[----:B------:R-:W-:-:S05]  /*0380*/  IMAD.IADD R16, R14, 0x1, R3 ;  /* 0x000000010e107824 */ /* 0x000fca00078e0203 */
[----:B------:R-:W-:Y:S01]  /*0390*/  ISETP.GE.AND P1, PT, R16, UR9, PT ;  /* 0x0000000910007c0c */ /* 0x000fe2000bf26270 */
[----:B--2---:R-:W-:-:S05]  /*03a0*/  @!P0 IMAD R14, R18, 0x29, RZ ;  /* 0x00000029120e8824 */ /* 0x004fca00078e02ff */
[----:B------:R-:W-:-:S04]  /*03b0*/  @!P0 SHF.R.U32.HI R14, RZ, 0xa, R14 ;  /* 0x0000000aff0e8819 */ /* 0x000fc8000001160e */
[----:B------:R-:W-:-:S03]  /*03c0*/  @!P0 PRMT R19, R14, 0x9910, RZ ;  /* 0x000099100e138816 */ /* 0x000fc600000000ff */
[----:B------:R-:W1:Y:S02]  /*03d0*/  @!P1 LDC.64 R14, c[0x0][0x380] ;  /* 0x0000e000ff0e9b82 */ /* 0x000e640000000a00 */
[----:B------:R-:W-:-:S04]  /*03e0*/  @!P0 IMAD R19, R19, 0x19, RZ ;  /* 0x0000001913138824 */ /* 0x000fc800078e02ff */
[----:B------:R-:W-:-:S05]  /*03f0*/  @!P0 IMAD.MOV R19, RZ, RZ, -R19 ;  /* 0x000000ffff138224 */ /* 0x000fca00078e0a13 */
[----:B0-----:R-:W-:-:S05]  /*0400*/  @!P0 PRMT R13, R19, 0x7710, RZ ;  /* 0x00007710130d8816 */ /* 0x001fca00000000ff */
[----:B------:R-:W-:Y:S02]  /*0410*/  @!P0 IMAD.IADD R18, R18, 0x1, R13 ;  /* 0x0000000112128824 */ /* 0x000fe400078e020d */
[----:B------:R-:W-:-:S03]  /*0420*/  @!P1 IMAD R13, R16, 0x3, RZ ;  /* 0x00000003100d9824 */ /* 0x000fc600078e02ff */
[----:B------:R-:W-:Y:S02]  /*0430*/  @!P0 PRMT R17, R18, 0x9910, RZ ;  /* 0x0000991012118816 */ /* 0x000fe400000000ff */
[----:B-1----:R-:W-:-:S03]  /*0440*/  @!P1 IADD3 R12, P2, PT, R13, R14, RZ ;  /* 0x0000000e0d0c9210 */ /* 0x002fc60007f5e0ff */
[----:B------:R-:W-:Y:S01]  /*0450*/  @!P0 IMAD R17, R17, 0xa, RZ ;  /* 0x0000000a11118824 */ /* 0x000fe200078e02ff */
[----:B------:R-:W-:-:S04]  /*0460*/  @!P1 LEA.HI.X.SX32 R13, R13, R15, 0x1, P2 ;  /* 0x0000000f0d0d9211 */ /* 0x000fc800010f0eff */
[----:B------:R0:W-:Y:S04]  /*0470*/  @!P0 STG.E.U8 desc[UR10][R10.64], R17 ;  /* 0x000000110a008986 */ /* 0x0001e8000c10110a */
[----:B------:R-:W2:Y:S01]  /*0480*/  @!P1 LDG.E.U8 R18, desc[UR10][R12.64] ;  /* 0x0000000a0c129981 */ /* 0x000ea2000c1e1100 */
[----:B------:R-:W-:-:S05]  /*0490*/  IMAD.IADD R19, R16, 0x1, R3 ;  /* 0x0000000110137824 */ /* 0x000fca00078e0203 */
[----:B------:R-:W-:-:S13]  /*04a0*/  ISETP.GE.AND P0, PT, R19, UR9, PT ;  /* 0x0000000913007c0c */ /* 0x000fda000bf06270 */
[----:B0-----:R-:W-:Y:S02]  /*04b0*/  @!P0 IMAD R10, R19, 0x3, RZ ;  /* 0x00000003130a8824 */ /* 0x001fe400078e02ff */
[----:B--2---:R-:W-:-:S05]  /*04c0*/  @!P1 IMAD R14, R18, 0x29, RZ ;  /* 0x00000029120e9824 */ /* 0x004fca00078e02ff */
[----:B------:R-:W-:-:S04]  /*04d0*/  @!P1 SHF.R.U32.HI R14, RZ, 0xa, R14 ;  /* 0x0000000aff0e9819 */ /* 0x000fc8000001160e */
[----:B------:R-:W-:Y:S02]  /*04e0*/  @!P1 PRMT R16, R14, 0x9910, RZ ;  /* 0x000099100e109816 */ /* 0x000fe400000000ff */
[----:B------:R-:W0:Y:S03]  /*04f0*/  @!P0 LDC.64 R14, c[0x0][0x380] ;  /* 0x0000e000ff0e8b82 */ /* 0x000e260000000a00 */
[----:B------:R-:W-:-:S04]  /*0500*/  @!P1 IMAD R16, R16, 0x19, RZ ;  /* 0x0000001910109824 */ /* 0x000fc800078e02ff */
[----:B------:R-:W-:-:S05]  /*0510*/  @!P1 IMAD.MOV R16, RZ, RZ, -R16 ;  /* 0x000000ffff109224 */ /* 0x000fca00078e0a10 */
[----:B------:R-:W-:-:S05]  /*0520*/  @!P1 PRMT R11, R16, 0x7710, RZ ;  /* 0x00007710100b9816 */ /* 0x000fca00000000ff */
[----:B------:R-:W-:-:S05]  /*0530*/  @!P1 IMAD.IADD R18, R18, 0x1, R11 ;  /* 0x0000000112129824 */ /* 0x000fca00078e020b */
[----:B------:R-:W-:Y:S02]  /*0540*/  @!P1 PRMT R11, R18, 0x9910, RZ ;  /* 0x00009910120b9816 */ /* 0x000fe400000000ff */
[----:B0-----:R-:W-:-:S03]  /*0550*/  @!P0 IADD3 R14, P2, PT, R10, R14, RZ ;  /* 0x0000000e0a0e8210 */ /* 0x001fc60007f5e0ff */
[----:B------:R-:W-:Y:S01]  /*0560*/  @!P1 IMAD R11, R11, 0xa, RZ ;  /* 0x0000000a0b0b9824 */ /* 0x000fe200078e02ff */
[----:B------:R-:W-:-:S04]  /*0570*/  @!P0 LEA.HI.X.SX32 R15, R10, R15, 0x1, P2 ;  /* 0x0000000f0a0f8211 */ /* 0x000fc800010f0eff */
[----:B------:R0:W-:Y:S04]  /*0580*/  @!P1 STG.E.U8 desc[UR10][R12.64], R11 ;  /* 0x0000000b0c009986 */ /* 0x0001e8000c10110a */
[----:B------:R-:W2:Y:S01]  /*0590*/  @!P0 LDG.E.U8 R10, desc[UR10][R14.64] ;  /* 0x0000000a0e0a8981 */ /* 0x000ea2000c1e1100 */
[----:B------:R-:W-:-:S04]  /*05a0*/  UIADD3 UR4, UP0, UPT, UR4, 0x4, URZ ;  /* 0x0000000404047890 */ /* 0x000fc8000ff1e0ff */
[----:B------:R-:W-:Y:S02]  /*05b0*/  UIADD3.X UR5, UPT, UPT, URZ, UR5, URZ, UP0, !UPT ;  /* 0x00000005ff057290 */ /* 0x000fe400087fe4ff */
[----:B------:R-:W-:-:S04]  /*05c0*/  UISETP.NE.U32.AND UP0, UPT, UR4, UR8, UPT ;  /* 0x000000080400728c */ /* 0x000fc8000bf05070 */
[----:B------:R-:W-:Y:S01]  /*05d0*/  UISETP.NE.AND.EX UP0, UPT, UR5, UR7, UPT, UP0 ;  /* 0x000000070500728c */ /* 0x000fe2000bf05300 */
[----:B--2---:R-:W-:-:S05]  /*05e0*/  @!P0 IMAD R16, R10, 0x29, RZ ;  /* 0x000000290a108824 */ /* 0x004fca00078e02ff */
[----:B------:R-:W-:-:S04]  /*05f0*/  @!P0 SHF.R.U32.HI R16, RZ, 0xa, R16 ;  /* 0x0000000aff108819 */ /* 0x000fc80000011610 */
[----:B------:R-:W-:-:S05]  /*0600*/  @!P0 PRMT R16, R16, 0x9910, RZ ;  /* 0x0000991010108816 */ /* 0x000fca00000000ff */
[----:B------:R-:W-:-:S04]  /*0610*/  @!P0 IMAD R16, R16, 0x19, RZ ;  /* 0x0000001910108824 */ /* 0x000fc800078e02ff */
[----:B------:R-:W-:-:S05]  /*0620*/  @!P0 IMAD.MOV R16, RZ, RZ, -R16 ;  /* 0x000000ffff108224 */ /* 0x000fca00078e0a10 */
[----:B------:R-:W-:-:S05]  /*0630*/  @!P0 PRMT R17, R16, 0x7710, RZ ;  /* 0x0000771010118816 */ /* 0x000fca00000000ff */
[----:B------:R-:W-:-:S05]  /*0640*/  @!P0 IMAD.IADD R10, R10, 0x1, R17 ;  /* 0x000000010a0a8824 */ /* 0x000fca00078e0211 */
[----:B------:R-:W-:-:S05]  /*0650*/  @!P0 PRMT R10, R10, 0x9910, RZ ;  /* 0x000099100a0a8816 */ /* 0x000fca00000000ff */
[----:B0-----:R-:W-:-:S04]  /*0660*/  @!P0 IMAD.MOV.U32 R11, RZ, RZ, R10 ;  /* 0x000000ffff0b8224 */ /* 0x001fc800078e000a */
[----:B------:R-:W-:-:S05]  /*0670*/  @!P0 IMAD R11, R11, 0xa, RZ ;  /* 0x0000000a0b0b8824 */ /* 0x000fca00078e02ff */
[----:B------:R1:W-:Y:S01]  /*0680*/  @!P0 STG.E.U8 desc[UR10][R14.64], R11 ;  /* 0x0000000b0e008986 */ /* 0x0003e2000c10110a */
[----:B------:R-:W-:Y:S05]  /*0690*/  BRA.U UP0, `(.L_x_2) ;  /* 0xfffffff900d87547 */ /* 0x000fea000b83ffff */
[----:B------:R-:W-:-:S05]  /*06a0*/  UMOV UR4, UR8 ;  /* 0x0000000800047c82 */ /* 0x000fca0008000000 */
.L_x_1:
[----:B------:R-:W-:-:S09]  /*06b0*/  UISETP.NE.AND UP0, UPT, UR6, URZ, UPT ;  /* 0x000000ff0600728c */ /* 0x000fd2000bf05270 */
[----:B------:R-:W-:Y:S05]  /*06c0*/  BRA.U !UP0, `(.L_x_0) ;  /* 0x00000011080c7547 */ /* 0x000fea000b800000 */
[----:B------:R-:W0:Y:S01]  /*06d0*/  LDCU UR5, c[0x0][0x388] ;  /* 0x00007100ff0577ac */ /* 0x000e220008000800 */
[----:B-1----:R-:W-:Y:S01]  /*06e0*/  IMAD R14, R3, UR4, R0 ;  /* 0x00000004030e7c24 */ /* 0x002fe2000f8e0200 */
[----:B------:R-:W-:Y:S04]  /*06f0*/  BSSY.RECONVERGENT B0, `(.L_x_3) ;  /* 0x0000012000007945 */ /* 0x000fe80003800200 */
[----:B0-----:R-:W-:-:S13]  /*0700*/  ISETP.GE.AND P0, PT, R14, UR5, PT ;  /* 0x000000050e007c0c */ /* 0x001fda000bf06270 */
[----:B------:R-:W-:Y:S05]  /*0710*/  @P0 BRA `(.L_x_4) ;  /* 0x00000000003c0947 */ /* 0x000fea0003800000 */
[----:B------:R-:W0:Y:S01]  /*0720*/  LDCU.64 UR12, c[0x0][0x380] ;  /* 0x00007000ff0c77ac */ /* 0x000e220008000a00 */
[----:B------:R-:W-:-:S05]  /*0730*/  IMAD R11, R14, 0x3, RZ ;  /* 0x000000030e0b7824 */ /* 0x000fca00078e02ff */
[----:B0-----:R-:W-:-:S04]  /*0740*/  IADD3 R10, P0, PT, R11, UR12, RZ ;  /* 0x0000000c0b0a7c10 */ /* 0x001fc8000ff1e0ff */
[----:B------:R-:W-:-:S05]  /*0750*/  LEA.HI.X.SX32 R11, R11, UR13, 0x1, P0 ;  /* 0x0000000d0b0b7c11 */ /* 0x000fca00080f0eff */
[----:B------:R-:W2:Y:S02]  /*0760*/  LDG.E.U8 R12, desc[UR10][R10.64] ;  /* 0x0000000a0a0c7981 */ /* 0x000ea4000c1e1100 */
[----:B--2---:R-:W-:-:S05]  /*0770*/  IMAD R13, R12, 0x29, RZ ;  /* 0x000000290c0d7824 */ /* 0x004fca00078e02ff */
[----:B------:R-:W-:-:S04]  /*0780*/  SHF.R.U32.HI R13, RZ, 0xa, R13 ;  /* 0x0000000aff0d7819 */ /* 0x000fc8000001160d */
[----:B------:R-:W-:-:S05]  /*0790*/  PRMT R13, R13, 0x9910, RZ ;  /* 0x000099100d0d7816 */ /* 0x000fca00000000ff */
[----:B------:R-:W-:-:S04]  /*07a0*/  IMAD R13, R13, 0x19, RZ ;  /* 0x000000190d0d7824 */ /* 0x000fc800078e02ff */
[----:B------:R-:W-:-:S05]  /*07b0*/  IMAD.MOV R13, RZ, RZ, -R13 ;  /* 0x000000ffff0d7224 */ /* 0x000fca00078e0a0d */
[----:B------:R-:W-:-:S05]  /*07c0*/  PRMT R13, R13, 0x7710, RZ ;  /* 0x000077100d0d7816 */ /* 0x000fca00000000ff */
[----:B------:R-:W-:-:S05]  /*07d0*/  IMAD.IADD R12, R12, 0x1, R13 ;  /* 0x000000010c0c7824 */ /* 0x000fca00078e020d */
[----:B------:R-:W-:-:S05]  /*07e0*/  PRMT R13, R12, 0x9910, RZ ;  /* 0x000099100c0d7816 */ /* 0x000fca00000000ff */
[----:B------:R-:W-:-:S05]  /*07f0*/  IMAD R13, R13, 0xa, RZ ;  /* 0x0000000a0d0d7824 */ /* 0x000fca00078e02ff */
[----:B------:R0:W-:Y:S02]  /*0800*/  STG.E.U8 desc[UR10][R10.64], R13 ;  /* 0x0000000d0a007986 */ /* 0x0001e4000c10110a */
.L_x_4:
[----:B------:R-:W-:Y:S05]  /*0810*/  BSYNC.RECONVERGENT B0 ;  /* 0x0000000000007941 */ /* 0x000fea0003800200 */
.L_x_3:
[----:B------:R-:W-:-:S09]  /*0820*/  UISETP.NE.AND UP0, UPT, UR6, 0x1, UPT ;  /* 0x000000010600788c */ /* 0x000fd2000bf05270 */
[----:B------:R-:W-:Y:S05]  /*0830*/  BRA.U !UP0, `(.L_x_0) ;  /* 0x0000000d08b07547 */ /* 0x000fea000b800000 */
[----:B------:R-:W-:Y:S01]  /*0840*/  IMAD.IADD R14, R14, 0x1, R3 ;  /* 0x000000010e0e7824 */ /* 0x000fe200078e0203 */
[----:B------:R-:W-:Y:S04]  /*0850*/  BSSY.RECONVERGENT B0, `(.L_x_5) ;  /* 0x0000012000007945 */ /* 0x000fe80003800200 */
[----:B------:R-:W-:-:S13]  /*0860*/  ISETP.GE.AND P0, PT, R14, UR5, PT ;  /* 0x000000050e007c0c */ /* 0x000fda000bf06270 */
[----:B------:R-:W-:Y:S05]  /*0870*/  @P0 BRA `(.L_x_6) ;  /* 0x00000000003c0947 */ /* 0x000fea0003800000 */
[----:B------:R-:W1:Y:S01]  /*0880*/  LDCU.64 UR12, c[0x0][0x380] ;  /* 0x00007000ff0c77ac */ /* 0x000e620008000a00 */
[----:B0-----:R-:W-:-:S05]  /*0890*/  IMAD R11, R14, 0x3, RZ ;  /* 0x000000030e0b7824 */ /* 0x001fca00078e02ff */
[----:B-1----:R-:W-:-:S04]  /*08a0*/  IADD3 R10, P0, PT, R11, UR12, RZ ;  /* 0x0000000c0b0a7c10 */ /* 0x002fc8000ff1e0ff */
        /* <DEDUP_REMOVED lines=12> */
.L_x_6:
[----:B------:R-:W-:Y:S05]  /*0970*/  BSYNC.RECONVERGENT B0 ;  /* 0x0000000000007941 */ /* 0x000fea0003800200 */
.L_x_5:
[----:B------:R-:W-:-:S09]  /*0980*/  UISETP.NE.AND UP0, UPT, UR6, 0x2, UPT ;  /* 0x000000020600788c */ /* 0x000fd2000bf05270 */
[----:B------:R-:W-:Y:S05]  /*0990*/  BRA.U !UP0, `(.L_x_0) ;  /* 0x0000000d08587547 */ /* 0x000fea000b800000 */
[----:B01----:R-:W-:Y:S01]  /*09a0*/  IMAD.IADD R11, R14, 0x1, R3 ;  /* 0x000000010e0b7824 */ /* 0x003fe200078e0203 */
[----:B------:R-:W-:Y:S04]  /*09b0*/  BSSY.RECONVERGENT B0, `(.L_x_7) ;  /* 0x0000012000007945 */ /* 0x000fe80003800200 */
[----:B------:R-:W-:-:S13]  /*09c0*/  ISETP.GE.AND P0, PT, R11, UR5, PT ;  /* 0x000000050b007c0c */ /* 0x000fda000bf06270 */
        /* <DEDUP_REMOVED lines=16> */
.L_x_8:
[----:B------:R-:W-:Y:S05]  /*0ad0*/  BSYNC.RECONVERGENT B0 ;  /* 0x0000000000007941 */ /* 0x000fea0003800200 */
.L_x_7:
[----:B------:R-:W-:Y:S05]  /*0ae0*/  BRA `(.L_x_0) ;  /* 0x0000000c00047947 */ /* 0x000fea0003800000 */
.L_x_27:
[----:B------:R-:W0:Y:S02]  /*0af0*/  LDCU UR4, c[0x0][0x38c] ;  /* 0x00007180ff0477ac */ /* 0x000e240008000800 */
[----:B0-----:R-:W-:-:S03]  /*0b00*/  UISETP.GE.U32.AND UP0, UPT, UR4, 0x4, UPT ;  /* 0x000000040400788c */ /* 0x001fc6000bf06070 */
[----:B------:R-:W-:-:S06]  /*0b10*/  UMOV UR4, URZ ;  /* 0x000000ff00047c82 */ /* 0x000fcc0008000000 */
[----:B------:R-:W-:Y:S05]  /*0b20*/  BRA.U !UP0, `(.L_x_9) ;  /* 0x0000000108b47547 */ /* 0x000fea000b800000 */
[----:B------:R-:W0:Y:S01]  /*0b30*/  LDCU UR9, c[0x0][0x388] ;  /* 0x00007100ff0977ac */ /* 0x000e220008000800 */
[----:B------:R-:W-:Y:S01]  /*0b40*/  UMOV UR4, URZ ;  /* 0x000000ff00047c82 */ /* 0x000fe20008000000 */
[----:B------:R-:W-:-:S05]  /*0b50*/  UMOV UR5, URZ ;  /* 0x000000ff00057c82 */ /* 0x000fca0008000000 */
.L_x_10:
[----:B------:R-:W-:-:S05]  /*0b60*/  IMAD R16, R3, UR4, R0 ;  /* 0x0000000403107c24 */ /* 0x000fca000f8e0200 */
[----:B0-----:R-:W-:-:S13]  /*0b70*/  ISETP.GE.AND P1, PT, R16, UR9, PT ;  /* 0x0000000910007c0c */ /* 0x001fda000bf26270 */
[----:B--2---:R-:W0:Y:S01]  /*0b80*/  @!P1 LDC.64 R12, c[0x0][0x380] ;  /* 0x0000e000ff0c9b82 */ /* 0x004e220000000a00 */
[----:B------:R-:W-:-:S05]  /*0b90*/  @!P1 IMAD R10, R16, 0x3, RZ ;  /* 0x00000003100a9824 */ /* 0x000fca00078e02ff */
[----:B0-----:R-:W-:-:S04]  /*0ba0*/  @!P1 IADD3 R12, P0, PT, R10, R12, RZ ;  /* 0x0000000c0a0c9210 */ /* 0x001fc80007f1e0ff */
[----:B------:R-:W-:-:S05]  /*0bb0*/  @!P1 LEA.HI.X.SX32 R13, R10, R13, 0x1, P0 ;  /* 0x0000000d0a0d9211 */ /* 0x000fca00000f0eff */
[----:B------:R-:W2:Y:S01]  /*0bc0*/  @!P1 LDG.E.U8 R14, desc[UR10][R12.64+0x1] ;  /* 0x0000010a0c0e9981 */ /* 0x000ea2000c1e1100 */
[----:B------:R-:W-:-:S05]  /*0bd0*/  IMAD.IADD R18, R16, 0x1, R3 ;  /* 0x0000000110127824 */ /* 0x000fca00078e0203 */
[----:B------:R-:W-:-:S13]  /*0be0*/  ISETP.GE.AND P0, PT, R18, UR9, PT ;  /* 0x0000000912007c0c */ /* 0x000fda000bf06270 */
[----:B------:R-:W0:Y:S01]  /*0bf0*/  @!P0 LDC.64 R10, c[0x0][0x380] ;  /* 0x0000e000ff0a8b82 */ /* 0x000e220000000a00 */
[----:B------:R-:W-:-:S05]  /*0c00*/  @!P0 IMAD R15, R18, 0x3, RZ ;  /* 0x00000003120f8824 */ /* 0x000fca00078e02ff */
[----:B0-----:R-:W-:-:S04]  /*0c10*/  @!P0 IADD3 R10, P2, PT, R15, R10, RZ ;  /* 0x0000000a0f0a8210 */ /* 0x001fc80007f5e0ff */
[----:B------:R-:W-:Y:S02]  /*0c20*/  @!P0 LEA.HI.X.SX32 R11, R15, R11, 0x1, P2 ;  /* 0x0000000b0f0b8211 */ /* 0x000fe400010f0eff */
[----:B--2---:R-:W-:-:S05]  /*0c30*/  @!P1 LOP3.LUT R17, RZ, R14, RZ, 0x33, !PT ;  /* 0x0000000eff119212 */ /* 0x004fca00078e33ff */
[----:B------:R0:W-:Y:S04]  /*0c40*/  @!P1 STG.E.U8 desc[UR10][R12.64+0x1], R17 ;  /* 0x000001110c009986 */ /* 0x0001e8000c10110a */
[----:B------:R-:W2:Y:S01]  /*0c50*/  @!P0 LDG.E.U8 R16, desc[UR10][R10.64+0x1] ;  /* 0x0000010a0a108981 */ /* 0x000ea2000c1e1100 */
[----:B------:R-:W-:-:S05]  /*0c60*/  IMAD.IADD R20, R18, 0x1, R3 ;  /* 0x0000000112147824 */ /* 0x000fca00078e0203 */
[----:B------:R-:W-:-:S13]  /*0c70*/  ISETP.GE.AND P1, PT, R20, UR9, PT ;  /* 0x0000000914007c0c */ /* 0x000fda000bf26270 */
[----:B------:R-:W1:Y:S01]  /*0c80*/  @!P1 LDC.64 R14, c[0x0][0x380] ;  /* 0x0000e000ff0e9b82 */ /* 0x000e620000000a00 */
[----:B------:R-:W-:-:S05]  /*0c90*/  @!P1 IMAD R18, R20, 0x3, RZ ;  /* 0x0000000314129824 */ /* 0x000fca00078e02ff */
[----:B-1----:R-:W-:-:S04]  /*0ca0*/  @!P1 IADD3 R14, P2, PT, R18, R14, RZ ;  /* 0x0000000e120e9210 */ /* 0x002fc80007f5e0ff */
[----:B------:R-:W-:Y:S02]  /*0cb0*/  @!P1 LEA.HI.X.SX32 R15, R18, R15, 0x1, P2 ;  /* 0x0000000f120f9211 */ /* 0x000fe400010f0eff */
[----:B--2---:R-:W-:-:S05]  /*0cc0*/  @!P0 LOP3.LUT R19, RZ, R16, RZ, 0x33, !PT ;  /* 0x00000010ff138212 */ /* 0x004fca00078e33ff */
[----:B------:R1:W-:Y:S04]  /*0cd0*/  @!P0 STG.E.U8 desc[UR10][R10.64+0x1], R19 ;  /* 0x000001130a008986 */ /* 0x0003e8000c10110a */
[----:B------:R-:W2:Y:S01]  /*0ce0*/  @!P1 LDG.E.U8 R16, desc[UR10][R14.64+0x1] ;  /* 0x0000010a0e109981 */ /* 0x000ea2000c1e1100 */
[----:B0-----:R-:W-:-:S05]  /*0cf0*/  IMAD.IADD R17, R20, 0x1, R3 ;  /* 0x0000000114117824 */ /* 0x001fca00078e0203 */
[----:B------:R-:W-:-:S13]  /*0d00*/  ISETP.GE.AND P0, PT, R17, UR9, PT ;  /* 0x0000000911007c0c */ /* 0x000fda000bf06270 */
[----:B------:R-:W0:Y:S01]  /*0d10*/  @!P0 LDC.64 R12, c[0x0][0x380] ;  /* 0x0000e000ff0c8b82 */ /* 0x000e220000000a00 */
[----:B------:R-:W-:-:S05]  /*0d20*/  @!P0 IMAD R17, R17, 0x3, RZ ;  /* 0x0000000311118824 */ /* 0x000fca00078e02ff */
[----:B0-----:R-:W-:-:S04]  /*0d30*/  @!P0 IADD3 R12, P2, PT, R17, R12, RZ ;  /* 0x0000000c110c8210 */ /* 0x001fc80007f5e0ff */
[----:B------:R-:W-:Y:S02]  /*0d40*/  @!P0 LEA.HI.X.SX32 R13, R17, R13, 0x1, P2 ;  /* 0x0000000d110d8211 */ /* 0x000fe400010f0eff */
[----:B--2---:R-:W-:-:S05]  /*0d50*/  @!P1 LOP3.LUT R17, RZ, R16, RZ, 0x33, !PT ;  /* 0x00000010ff119212 */ /* 0x004fca00078e33ff */
[----:B------:R2:W-:Y:S04]  /*0d60*/  @!P1 STG.E.U8 desc[UR10][R14.64+0x1], R17 ;  /* 0x000001110e009986 */ /* 0x0005e8000c10110a */
[----:B------:R-:W1:Y:S01]  /*0d70*/  @!P0 LDG.E.U8 R16, desc[UR10][R12.64+0x1] ;  /* 0x0000010a0c108981 */ /* 0x000e62000c1e1100 */
[----:B------:R-:W-:-:S04]  /*0d80*/  UIADD3 UR4, UP0, UPT, UR4, 0x4, URZ ;  /* 0x0000000404047890 */ /* 0x000fc8000ff1e0ff */
[----:B------:R-:W-:Y:S02]  /*0d90*/  UIADD3.X UR5, UPT, UPT, URZ, UR5, URZ, UP0, !UPT ;  /* 0x00000005ff057290 */ /* 0x000fe400087fe4ff */
[----:B------:R-:W-:-:S04]  /*0da0*/  UISETP.NE.U32.AND UP0, UPT, UR4, UR8, UPT ;  /* 0x000000080400728c */ /* 0x000fc8000bf05070 */
[----:B------:R-:W-:Y:S01]  /*0db0*/  UISETP.NE.AND.EX UP0, UPT, UR5, UR7, UPT, UP0 ;  /* 0x000000070500728c */ /* 0x000fe2000bf05300 */
[----:B-1----:R-:W-:-:S05]  /*0dc0*/  @!P0 LOP3.LUT R11, RZ, R16, RZ, 0x33, !PT ;  /* 0x00000010ff0b8212 */ /* 0x002fca00078e33ff */
[----:B------:R2:W-:Y:S03]  /*0dd0*/  @!P0 STG.E.U8 desc[UR10][R12.64+0x1], R11 ;  /* 0x0000010b0c008986 */ /* 0x0005e6000c10110a */
[----:B------:R-:W-:Y:S05]  /*0de0*/  BRA.U UP0, `(.L_x_10) ;  /* 0xfffffffd005c7547 */ /* 0x000fea000b83ffff */
[----:B------:R-:W-:-:S05]  /*0df0*/  UMOV UR4, UR8 ;  /* 0x0000000800047c82 */ /* 0x000fca0008000000 */
.L_x_9:
[----:B------:R-:W-:Y:S01]  /*0e00*/  UISETP.NE.AND UP0, UPT, UR6, URZ, UPT ;  /* 0x000000ff0600728c */ /* 0x000fe2000bf05270 */
[----:B------:R-:W-:Y:S08]  /*0e10*/  BSSY.RECONVERGENT B0, `(.L_x_11) ;  /* 0x0000029000007945 */ /* 0x000ff00003800200 */
[----:B------:R-:W-:Y:S05]  /*0e20*/  BRA.U !UP0, `(.L_x_12) ;  /* 0x00000001089c7547 */ /* 0x000fea000b800000 */
[----:B------:R-:W0:Y:S01]  /*0e30*/  LDCU UR5, c[0x0][0x388] ;  /* 0x00007100ff0577ac */ /* 0x000e220008000800 */
[----:B--2---:R-:W-:Y:S01]  /*0e40*/  IMAD R14, R3, UR4, R0 ;  /* 0x00000004030e7c24 */ /* 0x004fe2000f8e0200 */
        /* <DEDUP_REMOVED lines=8> */
[----:B--2---:R-:W-:-:S05]  /*0ed0*/  LOP3.LUT R13, RZ, R12, RZ, 0x33, !PT ;  /* 0x0000000cff0d7212 */ /* 0x004fca00078e33ff */
[----:B------:R0:W-:Y:S02]  /*0ee0*/  STG.E.U8 desc[UR10][R10.64+0x1], R13 ;  /* 0x0000010d0a007986 */ /* 0x0001e4000c10110a */
.L_x_14:
[----:B------:R-:W-:Y:S05]  /*0ef0*/  BSYNC.RECONVERGENT B1 ;  /* 0x0000000000017941 */ /* 0x000fea0003800200 */
.L_x_13:
        /* <DEDUP_REMOVED lines=11> */
[----:B--2---:R-:W-:-:S05]  /*0fb0*/  LOP3.LUT R13, RZ, R12, RZ, 0x33, !PT ;  /* 0x0000000cff0d7212 */ /* 0x004fca00078e33ff */
[----:B------:R1:W-:Y:S02]  /*0fc0*/  STG.E.U8 desc[UR10][R10.64+0x1], R13 ;  /* 0x0000010d0a007986 */ /* 0x0003e4000c10110a */
.L_x_16:
[----:B------:R-:W-:Y:S05]  /*0fd0*/  BSYNC.RECONVERGENT B1 ;  /* 0x0000000000017941 */ /* 0x000fea0003800200 */
.L_x_15:
[----:B------:R-:W-:-:S09]  /*0fe0*/  UISETP.NE.AND UP0, UPT, UR6, 0x2, UPT ;  /* 0x000000020600788c */ /* 0x000fd2000bf05270 */
[----:B------:R-:W-:Y:S05]  /*0ff0*/  BRA.U !UP0, `(.L_x_12) ;  /* 0x0000000108287547 */ /* 0x000fea000b800000 */
[----:B01----:R-:W-:-:S05]  /*1000*/  IMAD.IADD R11, R14, 0x1, R3 ;  /* 0x000000010e0b7824 */ /* 0x003fca00078e0203 */
[----:B------:R-:W-:-:S13]  /*1010*/  ISETP.GE.AND P0, PT, R11, UR5, PT ;  /* 0x000000050b007c0c */ /* 0x000fda000bf06270 */
        /* <DEDUP_REMOVED lines=8> */
.L_x_12:
[----:B------:R-:W-:Y:S05]  /*10a0*/  BSYNC.RECONVERGENT B0 ;  /* 0x0000000000007941 */ /* 0x000fea0003800200 */
.L_x_11:
[----:B------:R-:W-:Y:S05]  /*10b0*/  BRA `(.L_x_0) ;  /* 0x0000000400907947 */ /* 0x000fea0003800000 */
.L_x_28:
[----:B------:R-:W0:Y:S02]  /*10c0*/  LDCU UR4, c[0x0][0x38c] ;  /* 0x00007180ff0477ac */ /* 0x000e240008000800 */
[----:B0-----:R-:W-:-:S03]  /*10d0*/  UISETP.GE.U32.AND UP0, UPT, UR4, 0x4, UPT ;  /* 0x000000040400788c */ /* 0x001fc6000bf06070 */
[----:B------:R-:W-:-:S06]  /*10e0*/  UMOV UR4, URZ ;  /* 0x000000ff00047c82 */ /* 0x000fcc0008000000 */
[----:B------:R-:W-:Y:S05]  /*10f0*/  BRA.U !UP0, `(.L_x_17) ;  /* 0x0000000108d47547 */ /* 0x000fea000b800000 */
[----:B------:R-:W-:Y:S01]  /*1100*/  IMAD R18, R5, 0x3, RZ ;  /* 0x0000000305127824 */ /* 0x000fe200078e02ff */
[----:B------:R-:W0:Y:S01]  /*1110*/  LDCU UR9, c[0x0][0x388] ;  /* 0x00007100ff0977ac */ /* 0x000e220008000800 */
[----:B------:R-:W-:Y:S02]  /*1120*/  IMAD.MOV.U32 R11, RZ, RZ, R0 ;  /* 0x000000ffff0b7224 */ /* 0x000fe400078e0000 */
[----:B------:R-:W-:Y:S01]  /*1130*/  IMAD.MOV.U32 R24, RZ, RZ, R4 ;  /* 0x000000ffff187224 */ /* 0x000fe200078e0004 */
[----:B------:R-:W-:Y:S01]  /*1140*/  UMOV UR4, UR8 ;  /* 0x0000000800047c82 */ /* 0x000fe20008000000 */
[----:B------:R-:W-:Y:S01]  /*1150*/  IMAD.MOV.U32 R26, RZ, RZ, R9 ;  /* 0x000000ffff1a7224 */ /* 0x000fe200078e0009 */
[----:B------:R-:W-:Y:S01]  /*1160*/  UMOV UR5, UR7 ;  /* 0x0000000700057c82 */ /* 0x000fe20008000000 */
[----:B------:R-:W-:Y:S02]  /*1170*/  IMAD.MOV.U32 R28, RZ, RZ, R7 ;  /* 0x000000ffff1c7224 */ /* 0x000fe400078e0007 */
[----:B------:R-:W-:-:S02]  /*1180*/  IMAD.MOV.U32 R10, RZ, RZ, R8 ;  /* 0x000000ffff0a7224 */ /* 0x000fc400078e0008 */
[----:B------:R-:W-:Y:S02]  /*1190*/  IMAD.MOV.U32 R22, RZ, RZ, R6 ;  /* 0x000000ffff167224 */ /* 0x000fe400078e0006 */
[----:B------:R-:W-:-:S07]  /*11a0*/  IMAD.MOV.U32 R12, RZ, RZ, R5 ;  /* 0x000000ffff0c7224 */ /* 0x000fce00078e0005 */
.L_x_18:
[----:B0-----:R-:W-:-:S13]  /*11b0*/  ISETP.GE.AND P1, PT, R11, UR9, PT ;  /* 0x000000090b007c0c */ /* 0x001fda000bf26270 */
[----:B-1----:R-:W0:Y:S02]  /*11c0*/  @!P1 LDC.64 R14, c[0x0][0x380] ;  /* 0x0000e000ff0e9b82 */ /* 0x002e240000000a00 */
[----:B0-----:R-:W-:-:S04]  /*11d0*/  @!P1 IADD3 R20, P0, PT, R24, R14, RZ ;  /* 0x0000000e18149210 */ /* 0x001fc80007f1e0ff */
[----:B------:R-:W-:-:S05]  /*11e0*/  @!P1 LEA.HI.X.SX32 R21, R24, R15, 0x1, P0 ;  /* 0x0000000f18159211 */ /* 0x000fca00000f0eff */
[----:B------:R-:W2:Y:S01]  /*11f0*/  @!P1 LDG.E.U8 R13, desc[UR10][R20.64+0x2] ;  /* 0x0000020a140d9981 */ /* 0x000ea2000c1e1100 */
[----:B------:R-:W-:-:S13]  /*1200*/  ISETP.GE.AND P0, PT, R12, UR9, PT ;  /* 0x000000090c007c0c */ /* 0x000fda000bf06270 */
[----:B------:R-:W0:Y:S02]  /*1210*/  @!P0 LDC.64 R14, c[0x0][0x380] ;  /* 0x0000e000ff0e8b82 */ /* 0x000e240000000a00 */
[----:B0-----:R-:W-:-:S04]  /*1220*/  @!P0 IADD3 R14, P2, PT, R18, R14, RZ ;  /* 0x0000000e120e8210 */ /* 0x001fc80007f5e0ff */
[----:B------:R-:W-:Y:S02]  /*1230*/  @!P0 LEA.HI.X.SX32 R15, R18, R15, 0x1, P2 ;  /* 0x0000000f120f8211 */ /* 0x000fe400010f0eff */
[----:B--2---:R-:W-:-:S05]  /*1240*/  @!P1 LOP3.LUT R13, RZ, R13, RZ, 0x33, !PT ;  /* 0x0000000dff0d9212 */ /* 0x004fca00078e33ff */
[----:B------:R0:W-:Y:S04]  /*1250*/  @!P1 STG.E.U8 desc[UR10][R20.64+0x2], R13 ;  /* 0x0000020d14009986 */ /* 0x0001e8000c10110a */
[----:B------:R-:W2:Y:S01]  /*1260*/  @!P0 LDG.E.U8 R19, desc[UR10][R14.64+0x2] ;  /* 0x0000020a0e138981 */ /* 0x000ea2000c1e1100 */
[----:B------:R-:W-:-:S13]  /*1270*/  ISETP.GE.AND P1, PT, R22, UR9, PT ;  /* 0x0000000916007c0c */ /* 0x000fda000bf26270 */
[----:B------:R-:W1:Y:S02]  /*1280*/  @!P1 LDC.64 R16, c[0x0][0x380] ;  /* 0x0000e000ff109b82 */ /* 0x000e640000000a00 */
[----:B-1----:R-:W-:-:S04]  /*1290*/  @!P1 IADD3 R16, P2, PT, R10, R16, RZ ;  /* 0x000000100a109210 */ /* 0x002fc80007f5e0ff */
[----:B------:R-:W-:Y:S02]  /*12a0*/  @!P1 LEA.HI.X.SX32 R17, R10, R17, 0x1, P2 ;  /* 0x000000110a119211 */ /* 0x000fe400010f0eff */
[----:B--2---:R-:W-:-:S05]  /*12b0*/  @!P0 LOP3.LUT R19, RZ, R19, RZ, 0x33, !PT ;  /* 0x00000013ff138212 */ /* 0x004fca00078e33ff */
[----:B------:R1:W-:Y:S04]  /*12c0*/  @!P0 STG.E.U8 desc[UR10][R14.64+0x2], R19 ;  /* 0x000002130e008986 */ /* 0x0003e8000c10110a */
[----:B------:R-:W2:Y:S01]  /*12d0*/  @!P1 LDG.E.U8 R23, desc[UR10][R16.64+0x2] ;  /* 0x0000020a10179981 */ /* 0x000ea2000c1e1100 */
[----:B------:R-:W-:-:S13]  /*12e0*/  ISETP.GE.AND P0, PT, R28, UR9, PT ;  /* 0x000000091c007c0c */ /* 0x000fda000bf06270 */
[----:B0-----:R-:W0:Y:S02]  /*12f0*/  @!P0 LDC.64 R20, c[0x0][0x380] ;  /* 0x0000e000ff148b82 */ /* 0x001e240000000a00 */
[----:B0-----:R-:W-:-:S04]  /*1300*/  @!P0 IADD3 R20, P2, PT, R26, R20, RZ ;  /* 0x000000141a148210 */ /* 0x001fc80007f5e0ff */
[----:B------:R-:W-:Y:S02]  /*1310*/  @!P0 LEA.HI.X.SX32 R21, R26, R21, 0x1, P2 ;  /* 0x000000151a158211 */ /* 0x000fe400010f0eff */
[----:B--2---:R-:W-:-:S05]  /*1320*/  @!P1 LOP3.LUT R23, RZ, R23, RZ, 0x33, !PT ;  /* 0x00000017ff179212 */ /* 0x004fca00078e33ff */
[----:B------:R1:W-:Y:S04]  /*1330*/  @!P1 STG.E.U8 desc[UR10][R16.64+0x2], R23 ;  /* 0x0000021710009986 */ /* 0x0003e8000c10110a */
[----:B------:R-:W2:Y:S01]  /*1340*/  @!P0 LDG.E.U8 R13, desc[UR10][R20.64+0x2] ;  /* 0x0000020a140d8981 */ /* 0x000ea2000c1e1100 */
[----:B------:R-:W-:Y:S01]  /*1350*/  UIADD3 UR4, UP0, UPT, UR4, -0x4, URZ ;  /* 0xfffffffc04047890 */ /* 0x000fe2000ff1e0ff */
[C---:B------:R-:W-:Y:S02]  /*1360*/  IMAD R11, R3.reuse, 0x4, R11 ;  /* 0x00000004030b7824 */ /* 0x040fe400078e020b */
[C---:B------:R-:W-:Y:S01]  /*1370*/  IMAD R12, R3.reuse, 0x4, R12 ;  /* 0x00000004030c7824 */ /* 0x040fe200078e020c */
[----:B------:R-:W-:Y:S01]  /*1380*/  UIADD3.X UR5, UPT, UPT, UR5, -0x1, URZ, UP0, !UPT ;  /* 0xffffffff05057890 */ /* 0x000fe200087fe4ff */
[C---:B------:R-:W-:Y:S01]  /*1390*/  IMAD R22, R3.reuse, 0x4, R22 ;  /* 0x0000000403167824 */ /* 0x040fe200078e0216 */
[----:B------:R-:W-:Y:S01]  /*13a0*/  UISETP.NE.U32.AND UP0, UPT, UR4, URZ, UPT ;  /* 0x000000ff0400728c */ /* 0x000fe2000bf05070 */
[----:B------:R-:W-:-:S02]  /*13b0*/  IMAD R28, R3, 0x4, R28 ;  /* 0x00000004031c7824 */ /* 0x000fc400078e021c */
[C---:B------:R-:W-:Y:S01]  /*13c0*/  IMAD R24, R3.reuse, 0xc, R24 ;  /* 0x0000000c03187824 */ /* 0x040fe200078e0218 */
[----:B------:R-:W-:Y:S01]  /*13d0*/  UISETP.NE.AND.EX UP0, UPT, UR5, URZ, UPT, UP0 ;  /* 0x000000ff0500728c */ /* 0x000fe2000bf05300 */
[C---:B------:R-:W-:Y:S02]  /*13e0*/  IMAD R18, R3.reuse, 0xc, R18 ;  /* 0x0000000c03127824 */ /* 0x040fe400078e0212 */
[C---:B------:R-:W-:Y:S02]  /*13f0*/  IMAD R10, R3.reuse, 0xc, R10 ;  /* 0x0000000c030a7824 */ /* 0x040fe400078e020a */
[----:B------:R-:W-:Y:S01]  /*1400*/  IMAD R26, R3, 0xc, R26 ;  /* 0x0000000c031a7824 */ /* 0x000fe200078e021a */
[----:B--2---:R-:W-:-:S05]  /*1410*/  @!P0 LOP3.LUT R13, RZ, R13, RZ, 0x33, !PT ;  /* 0x0000000dff0d8212 */ /* 0x004fca00078e33ff */
[----:B------:R1:W-:Y:S01]  /*1420*/  @!P0 STG.E.U8 desc[UR10][R20.64+0x2], R13 ;  /* 0x0000020d14008986 */ /* 0x0003e2000c10110a */
[----:B------:R-:W-:Y:S05]  /*1430*/  BRA.U UP0, `(.L_x_18) ;  /* 0xfffffffd005c7547 */ /* 0x000fea000b83ffff */
[----:B------:R-:W-:-:S05]  /*1440*/  UMOV UR4, UR8 ;  /* 0x0000000800047c82 */ /* 0x000fca0008000000 */
.L_x_17:
[----:B------:R-:W-:Y:S01]  /*1450*/  UISETP.NE.AND UP0, UPT, UR6, URZ, UPT ;  /* 0x000000ff0600728c */ /* 0x000fe2000bf05270 */
[----:B------:R-:W-:Y:S08]  /*1460*/  BSSY.RECONVERGENT B0, `(.L_x_0) ;  /* 0x0000029000007945 */ /* 0x000ff00003800200 */
        /* <DEDUP_REMOVED lines=13> */
.L_x_21:
[----:B------:R-:W-:Y:S05]  /*1540*/  BSYNC.RECONVERGENT B1 ;  /* 0x0000000000017941 */ /* 0x000fea0003800200 */
.L_x_20:
        /* <DEDUP_REMOVED lines=13> */
.L_x_23:
[----:B------:R-:W-:Y:S05]  /*1620*/  BSYNC.RECONVERGENT B1 ;  /* 0x0000000000017941 */ /* 0x000fea0003800200 */
.L_x_22:
        /* <DEDUP_REMOVED lines=12> */
.L_x_19:
[----:B------:R-:W-:Y:S05]  /*16f0*/  BSYNC.RECONVERGENT B0 ;  /* 0x0000000000007941 */ /* 0x000fea0003800200 */
.L_x_0:
[----:B------:R-:W-:-:S05]  /*1700*/  VIADD R2, R2, 0x1 ;  /* 0x0000000102027836 */ /* 0x000fca0000000000 */
[----:B------:R-:W-:-:S13]  /*1710*/  ISETP.NE.AND P0, PT, R2, 0x3, PT ;  /* 0x000000030200780c */ /* 0x000fda0003f05270 */
[----:B------:R-:W-:Y:S05]  /*1720*/  @P0 BRA `(.L_x_24) ;  /* 0xffffffe800780947 */ /* 0x000fea000383ffff */
[----:B------:R-:W-:Y:S05]  /*1730*/  EXIT ;  /* 0x000000000000794d */ /* 0x000fea0003800000 */
.L_x_25:
[----:B------:R-:W-:-:S00]  /*1740*/  BRA `(.L_x_25) ;  /* 0xfffffffc00fc7947 */ /* 0x000fc0000383ffff */
[----:B------:R-:W-:-:S00]  /*1750*/  NOP ;  /* 0x0000000000007918 */ /* 0x000fc00000000000 */
        /* <DEDUP_REMOVED lines=10> */
.L_x_30:


//--------------------- .nv.shared.reserved.0     --------------------------
	.section	.nv.shared.reserved.0,"aw",@nobits
	.weak		__nv_reservedSMEM_offset_0_alias
	.size		__nv_reservedSMEM_offset_0_alias, 0, 64
	.other		__nv_reservedSMEM_offset_0_alias,@"STO_CUDA_RESERVED_SHARED STV_DEFAULT"
__nv_reservedSMEM_offset_0_alias:
	.zero		0
	.zero		64


//--------------------- .nv.constant0._Z20invert_colors_stridePhii --------------------------
	.section	.nv.constant0._Z20invert_colors_stridePhii,"a",@progbits
	.sectionflags	@""
	.align	4
.nv.constant0._Z20invert_colors_stridePhii:
	.zero		912


//--------------------- SYMBOLS --------------------------

	.type		.nv.reservedSmem.offset0,@object
	.size		.nv.reservedSmem.offset0,0x4
